//
// Generated by NVIDIA NVVM Compiler
//
// Compiler Build ID: CL-36424714
// Cuda compilation tools, release 13.0, V13.0.88
// Based on NVVM 20.0.0
//

.version 9.0
.target sm_100
.address_size 64

	// .globl	_Z13find_passwordxxPKcPiPx
.const .align 1 .b8 charset[63] = {97, 98, 99, 100, 101, 102, 103, 104, 105, 106, 107, 108, 109, 110, 111, 112, 113, 114, 115, 116, 117, 118, 119, 120, 121, 122, 65, 66, 67, 68, 69, 70, 71, 72, 73, 74, 75, 76, 77, 78, 79, 80, 81, 82, 83, 84, 85, 86, 87, 88, 89, 90, 48, 49, 50, 51, 52, 53, 54, 55, 56, 57};

.visible .entry _Z13find_passwordxxPKcPiPx(
	.param .u64 _Z13find_passwordxxPKcPiPx_param_0,
	.param .u64 _Z13find_passwordxxPKcPiPx_param_1,
	.param .u64 .ptr .align 1 _Z13find_passwordxxPKcPiPx_param_2,
	.param .u64 .ptr .align 1 _Z13find_passwordxxPKcPiPx_param_3,
	.param .u64 .ptr .align 1 _Z13find_passwordxxPKcPiPx_param_4
)
{
	.reg .pred 	%p<9>;
	.reg .b16 	%rs<13>;
	.reg .b32 	%r<7>;
	.reg .b64 	%rd<86>;

	ld.param.u64 	%rd5, [_Z13find_passwordxxPKcPiPx_param_0];
	ld.param.u64 	%rd6, [_Z13find_passwordxxPKcPiPx_param_1];
	ld.param.u64 	%rd7, [_Z13find_passwordxxPKcPiPx_param_2];
	ld.param.u64 	%rd8, [_Z13find_passwordxxPKcPiPx_param_3];
	ld.param.u64 	%rd4, [_Z13find_passwordxxPKcPiPx_param_4];
	cvta.to.global.u64 	%rd1, %rd8;
	cvta.to.global.u64 	%rd2, %rd7;
	mov.u32 	%r1, %ctaid.x;
	mov.u32 	%r2, %ntid.x;
	mov.u32 	%r3, %tid.x;
	mad.lo.s32 	%r4, %r1, %r2, %r3;
	cvt.u64.u32 	%rd9, %r4;
	add.s64 	%rd3, %rd5, %rd9;
	setp.ge.s64 	%p1, %rd3, %rd6;
	@%p1 bra 	$L__BB0_9;
	mul.hi.s64 	%rd10, %rd3, -8925843906633654007;
	add.s64 	%rd11, %rd10, %rd3;
	shr.u64 	%rd12, %rd11, 63;
	shr.s64 	%rd13, %rd11, 5;
	add.s64 	%rd14, %rd13, %rd12;
	mul.lo.s64 	%rd15, %rd14, 62;
	sub.s64 	%rd16, %rd3, %rd15;
	mov.u64 	%rd17, charset;
	add.s64 	%rd18, %rd17, %rd16;
	ld.const.u8 	%rs1, [%rd18];
	ld.global.u8 	%rs2, [%rd2];
	setp.ne.s16 	%p2, %rs1, %rs2;
	@%p2 bra 	$L__BB0_9;
	mul.hi.s64 	%rd24, %rd14, -8925843906633654007;
	add.s64 	%rd25, %rd24, %rd14;
	shr.u64 	%rd26, %rd25, 63;
	shr.s64 	%rd27, %rd25, 5;
	add.s64 	%rd28, %rd27, %rd26;
	mul.lo.s64 	%rd29, %rd28, 62;
	sub.s64 	%rd30, %rd14, %rd29;
	add.s64 	%rd32, %rd17, %rd30;
	ld.const.u8 	%rs3, [%rd32];
	ld.global.u8 	%rs4, [%rd2+1];
	setp.ne.s16 	%p3, %rs3, %rs4;
	@%p3 bra 	$L__BB0_9;
	mul.hi.s64 	%rd33, %rd3, 2457006494729263899;
	shr.u64 	%rd34, %rd33, 63;
	shr.s64 	%rd35, %rd33, 9;
	add.s64 	%rd36, %rd35, %rd34;
	mul.hi.s64 	%rd37, %rd36, -8925843906633654007;
	add.s64 	%rd38, %rd37, %rd36;
	shr.u64 	%rd39, %rd38, 63;
	shr.s64 	%rd40, %rd38, 5;
	add.s64 	%rd41, %rd40, %rd39;
	mul.lo.s64 	%rd42, %rd41, 62;
	sub.s64 	%rd43, %rd36, %rd42;
	add.s64 	%rd45, %rd17, %rd43;
	ld.const.u8 	%rs5, [%rd45];
	ld.global.u8 	%rs6, [%rd2+2];
	setp.ne.s16 	%p4, %rs5, %rs6;
	@%p4 bra 	$L__BB0_9;
	mul.hi.s64 	%rd46, %rd3, 2536264768752788541;
	shr.u64 	%rd47, %rd46, 63;
	shr.s64 	%rd48, %rd46, 15;
	add.s64 	%rd49, %rd48, %rd47;
	mul.hi.s64 	%rd50, %rd49, -8925843906633654007;
	add.s64 	%rd51, %rd50, %rd49;
	shr.u64 	%rd52, %rd51, 63;
	shr.s64 	%rd53, %rd51, 5;
	add.s64 	%rd54, %rd53, %rd52;
	mul.lo.s64 	%rd55, %rd54, 62;
	sub.s64 	%rd56, %rd49, %rd55;
	add.s64 	%rd58, %rd17, %rd56;
	ld.const.u8 	%rs7, [%rd58];
	ld.global.u8 	%rs8, [%rd2+3];
	setp.ne.s16 	%p5, %rs7, %rs8;
	@%p5 bra 	$L__BB0_9;
	mul.hi.s64 	%rd59, %rd3, 5236159522586402149;
	shr.u64 	%rd60, %rd59, 63;
	shr.s64 	%rd61, %rd59, 22;
	add.s64 	%rd62, %rd61, %rd60;
	mul.hi.s64 	%rd63, %rd62, -8925843906633654007;
	add.s64 	%rd64, %rd63, %rd62;
	shr.u64 	%rd65, %rd64, 63;
	shr.s64 	%rd66, %rd64, 5;
	add.s64 	%rd67, %rd66, %rd65;
	mul.lo.s64 	%rd68, %rd67, 62;
	sub.s64 	%rd69, %rd62, %rd68;
	add.s64 	%rd71, %rd17, %rd69;
	ld.const.u8 	%rs9, [%rd71];
	ld.global.u8 	%rs10, [%rd2+4];
	setp.ne.s16 	%p6, %rs9, %rs10;
	@%p6 bra 	$L__BB0_9;
	mul.hi.s64 	%rd72, %rd3, 2702533947141368851;
	shr.u64 	%rd73, %rd72, 63;
	shr.s64 	%rd74, %rd72, 27;
	add.s64 	%rd75, %rd74, %rd73;
	mul.hi.s64 	%rd76, %rd75, -8925843906633654007;
	add.s64 	%rd77, %rd76, %rd75;
	shr.u64 	%rd78, %rd77, 63;
	shr.s64 	%rd79, %rd77, 5;
	add.s64 	%rd80, %rd79, %rd78;
	mul.lo.s64 	%rd81, %rd80, 62;
	sub.s64 	%rd82, %rd75, %rd81;
	add.s64 	%rd84, %rd17, %rd82;
	ld.const.u8 	%rs11, [%rd84];
	ld.global.u8 	%rs12, [%rd2+5];
	setp.ne.s16 	%p7, %rs11, %rs12;
	@%p7 bra 	$L__BB0_9;
	atom.global.exch.b32 	%r5, [%rd1], 1;
	setp.ne.s32 	%p8, %r5, 0;
	@%p8 bra 	$L__BB0_9;
	mov.b32 	%r6, 1;
	st.global.u32 	[%rd1], %r6;
	cvta.to.global.u64 	%rd85, %rd4;
	st.global.u64 	[%rd85], %rd3;
$L__BB0_9:
	ret;

}


// ===== COMPILED SASS (sm_100) =====

	.target	sm_100

	.elftype	@"ET_EXEC"


//--------------------- .note.nv.tkinfo           --------------------------
	.section	.note.nv.tkinfo,"",@"SHT_NOTE"
	.sectionflags	@"SHF_NOTE_NV_TKINFO"
	.tkinfo
        /*0018*/ 	.word	0x00000002
        /*0030*/ 	.string	""
        /*0030*/ 	.string	"ptxas"
        /*0030*/ 	.string	"Cuda compilation tools, release 13.0, V13.0.88"
        /*0030*/ 	.string	"Build cuda_13.0.r13.0/compiler.36424714_0"
        /*0030*/ 	.string	"-arch sm_100 -m 64 "



//--------------------- .note.nv.cuinfo           --------------------------
	.section	.note.nv.cuinfo,"",@"SHT_NOTE"
	.sectionflags	@"SHF_NOTE_NV_CUINFO"
        /*0018*/ 	.short	0x0002
        /*001a*/ 	.short	0x0064
        /*001c*/ 	.short	0x0082
	.zero		2


//--------------------- .nv.info                  --------------------------
	.section	.nv.info,"",@"SHT_CUDA_INFO"
	.align	4


	//----- nvinfo : EIATTR_REGCOUNT
	.align		4
        /*0000*/ 	.byte	0x04, 0x2f
        /*0002*/ 	.short	(.L_2 - .L_1)
	.align		4
.L_1:
        /*0004*/ 	.word	index@(_Z13find_passwordxxPKcPiPx)
        /*0008*/ 	.word	0x00000014


	//----- nvinfo : EIATTR_FRAME_SIZE
	.align		4
.L_2:
        /*000c*/ 	.byte	0x04, 0x11
        /*000e*/ 	.short	(.L_4 - .L_3)
	.align		4
.L_3:
        /*0010*/ 	.word	index@(_Z13find_passwordxxPKcPiPx)
        /*0014*/ 	.word	0x00000000


	//----- nvinfo : EIATTR_MIN_STACK_SIZE
	.align		4
.L_4:
        /*0018*/ 	.byte	0x04, 0x12
        /*001a*/ 	.short	(.L_6 - .L_5)
	.align		4
.L_5:
        /*001c*/ 	.word	index@(_Z13find_passwordxxPKcPiPx)
        /*0020*/ 	.word	0x00000000
.L_6:


//--------------------- .nv.compat                --------------------------
	.section	.nv.compat,"",@"SHT_CUDA_COMPAT_INFO"
	.align	4
        /*0000*/ 	.byte	0x02, 0x09, 0x00, 0x00, 0x02, 0x02, 0x01, 0x00, 0x02, 0x05, 0x05, 0x00, 0x03, 0x07, 0x01, 0x01
        /*0010*/ 	.byte	0x02, 0x03, 0x00, 0x00, 0x02, 0x06, 0x01, 0x00, 0x04, 0x0b, 0x08, 0x00, 0x09, 0x00, 0x00, 0x00
        /*0020*/ 	.byte	0x00, 0x00, 0x00, 0x00


//--------------------- .nv.info._Z13find_passwordxxPKcPiPx --------------------------
	.section	.nv.info._Z13find_passwordxxPKcPiPx,"",@"SHT_CUDA_INFO"
	.sectionflags	@""
	.align	4


	//----- nvinfo : EIATTR_CUDA_API_VERSION
	.align		4
        /*0000*/ 	.byte	0x04, 0x37
        /*0002*/ 	.short	(.L_8 - .L_7)
.L_7:
        /*0004*/ 	.word	0x00000082


	//----- nvinfo : EIATTR_KPARAM_INFO
	.align		4
.L_8:
        /*0008*/ 	.byte	0x04, 0x17
        /*000a*/ 	.short	(.L_10 - .L_9)
.L_9:
        /*000c*/ 	.word	0x00000000
        /*0010*/ 	.short	0x0004
        /*0012*/ 	.short	0x0020
        /*0014*/ 	.byte	0x00, 0xf5, 0x21, 0x00


	//----- nvinfo : EIATTR_KPARAM_INFO
	.align		4
.L_10:
        /*0018*/ 	.byte	0x04, 0x17
        /*001a*/ 	.short	(.L_12 - .L_11)
.L_11:
        /*001c*/ 	.word	0x00000000
        /*0020*/ 	.short	0x0003
        /*0022*/ 	.short	0x0018
        /*0024*/ 	.byte	0x00, 0xf5, 0x21, 0x00


	//----- nvinfo : EIATTR_KPARAM_INFO
	.align		4
.L_12:
        /*0028*/ 	.byte	0x04, 0x17
        /*002a*/ 	.short	(.L_14 - .L_13)
.L_13:
        /*002c*/ 	.word	0x00000000
        /*0030*/ 	.short	0x0002
        /*0032*/ 	.short	0x0010
        /*0034*/ 	.byte	0x00, 0xf5, 0x21, 0x00


	//----- nvinfo : EIATTR_KPARAM_INFO
	.align		4
.L_14:
        /*0038*/ 	.byte	0x04, 0x17
        /*003a*/ 	.short	(.L_16 - .L_15)
.L_15:
        /*003c*/ 	.word	0x00000000
        /*0040*/ 	.short	0x0001
        /*0042*/ 	.short	0x0008
        /*0044*/ 	.byte	0x00, 0xf0, 0x21, 0x00


	//----- nvinfo : EIATTR_KPARAM_INFO
	.align		4
.L_16:
        /*0048*/ 	.byte	0x04, 0x17
        /*004a*/ 	.short	(.L_18 - .L_17)
.L_17:
        /*004c*/ 	.word	0x00000000
        /*0050*/ 	.short	0x0000
        /*0052*/ 	.short	0x0000
        /*0054*/ 	.byte	0x00, 0xf0, 0x21, 0x00


	//----- nvinfo : EIATTR_SPARSE_MMA_MASK
	.align		4
.L_18:
        /*0058*/ 	.byte	0x03, 0x50
        /*005a*/ 	.short	0x0000


	//----- nvinfo : EIATTR_MAXREG_COUNT
	.align		4
        /*005c*/ 	.byte	0x03, 0x1b
        /*005e*/ 	.short	0x00ff


	//----- nvinfo : EIATTR_MERCURY_ISA_VERSION
	.align		4
        /*0060*/ 	.byte	0x03, 0x5f
        /*0062*/ 	.short	0x0101


	//----- nvinfo : EIATTR_VRC_CTA_INIT_COUNT
	.align		4
        /*0064*/ 	.byte	0x02, 0x4a
	.zero		1
	.zero		1


	//----- nvinfo : EIATTR_EXIT_INSTR_OFFSETS
	.align		4
        /*0068*/ 	.byte	0x04, 0x1c
        /*006a*/ 	.short	(.L_20 - .L_19)


	//   ....[0]....
.L_19:
        /*006c*/ 	.word	0x000000a0


	//   ....[1]....
        /*0070*/ 	.word	0x00000210


	//   ....[2]....
        /*0074*/ 	.word	0x00000370


	//   ....[3]....
        /*0078*/ 	.word	0x000005a0


	//   ....[4]....
        /*007c*/ 	.word	0x000007d0


	//   ....[5]....
        /*0080*/ 	.word	0x00000a00


	//   ....[6]....
        /*0084*/ 	.word	0x00000c30


	//   ....[7]....
        /*0088*/ 	.word	0x00000c80


	//   ....[8]....
        /*008c*/ 	.word	0x00000cc0


	//----- nvinfo : EIATTR_CBANK_PARAM_SIZE
	.align		4
.L_20:
        /*0090*/ 	.byte	0x03, 0x19
        /*0092*/ 	.short	0x0028


	//----- nvinfo : EIATTR_PARAM_CBANK
	.align		4
        /*0094*/ 	.byte	0x04, 0x0a
        /*0096*/ 	.short	(.L_22 - .L_21)
	.align		4
.L_21:
        /*0098*/ 	.word	index@(.nv.constant0._Z13find_passwordxxPKcPiPx)
        /*009c*/ 	.short	0x0380
        /*009e*/ 	.short	0x0028


	//----- nvinfo : EIATTR_SW_WAR
	.align		4
.L_22:
        /*00a0*/ 	.byte	0x04, 0x36
        /*00a2*/ 	.short	(.L_24 - .L_23)
.L_23:
        /*00a4*/ 	.word	0x00000008
.L_24:


//--------------------- .nv.callgraph             --------------------------
	.section	.nv.callgraph,"",@"SHT_CUDA_CALLGRAPH"
	.align	4
	.sectionentsize	8
	.align		4
        /*0000*/ 	.word	0x00000000
	.align		4
        /*0004*/ 	.word	0xffffffff
	.align		4
        /*0008*/ 	.word	0x00000000
	.align		4
        /*000c*/ 	.word	0xfffffffe
	.align		4
        /*0010*/ 	.word	0x00000000
	.align		4
        /*0014*/ 	.word	0xfffffffd
	.align		4
        /*0018*/ 	.word	0x00000000
	.align		4
        /*001c*/ 	.word	0xfffffffc


//--------------------- .nv.constant3             --------------------------
	.section	.nv.constant3,"a",@progbits
.nv.constant3:
	.type		charset,@object
	.size		charset,(.L_0 - charset)
charset:
        /*0000*/ 	.byte	0x61, 0x62, 0x63, 0x64, 0x65, 0x66, 0x67, 0x68, 0x69, 0x6a, 0x6b, 0x6c, 0x6d, 0x6e, 0x6f, 0x70
        /*0010*/ 	.byte	0x71, 0x72, 0x73, 0x74, 0x75, 0x76, 0x77, 0x78, 0x79, 0x7a, 0x41, 0x42, 0x43, 0x44, 0x45, 0x46
        /*0020*/ 	.byte	0x47, 0x48, 0x49, 0x4a, 0x4b, 0x4c, 0x4d, 0x4e, 0x4f, 0x50, 0x51, 0x52, 0x53, 0x54, 0x55, 0x56
        /*0030*/ 	.byte	0x57, 0x58, 0x59, 0x5a, 0x30, 0x31, 0x32, 0x33, 0x34, 0x35, 0x36, 0x37, 0x38, 0x39, 0x00
.L_0:


//--------------------- .text._Z13find_passwordxxPKcPiPx --------------------------
	.section	.text._Z13find_passwordxxPKcPiPx,"ax",@progbits
	.align	128
        .global         _Z13find_passwordxxPKcPiPx
        .type           _Z13find_passwordxxPKcPiPx,@function
        .size           _Z13find_passwordxxPKcPiPx,(.L_x_1 - _Z13find_passwordxxPKcPiPx)
        .other          _Z13find_passwordxxPKcPiPx,@"STO_CUDA_ENTRY STV_DEFAULT"
_Z13find_passwordxxPKcPiPx:
.text._Z13find_passwordxxPKcPiPx:
[----:B------:R-:W-:Y:S01]  /*0000*/  LDC R1, c[0x0][0x37c] ;  /* 0x0000df00ff017b82 */ /* 0x000fe20000000800 */
[----:B------:R-:W0:Y:S07]  /*0010*/  S2R R3, SR_TID.X ;  /* 0x0000000000037919 */ /* 0x000e2e0000002100 */
[----:B------:R-:W0:Y:S01]  /*0020*/  S2UR UR4, SR_CTAID.X ;  /* 0x00000000000479c3 */ /* 0x000e220000002500 */
[----:B------:R-:W1:Y:S07]  /*0030*/  LDCU.128 UR8, c[0x0][0x380] ;  /* 0x00007000ff0877ac */ /* 0x000e6e0008000c00 */
[----:B------:R-:W0:Y:S02]  /*0040*/  LDC R2, c[0x0][0x360] ;  /* 0x0000d800ff027b82 */ /* 0x000e240000000800 */
[----:B0-----:R-:W-:-:S05]  /*0050*/  IMAD R2, R2, UR4, R3 ;  /* 0x0000000402027c24 */ /* 0x001fca000f8e0203 */
[----:B-1----:R-:W-:-:S04]  /*0060*/  IADD3 R2, P1, PT, R2, UR8, RZ ;  /* 0x0000000802027c10 */ /* 0x002fc8000ff3e0ff */
[----:B------:R-:W-:Y:S01]  /*0070*/  ISETP.GE.U32.AND P0, PT, R2, UR10, PT ;  /* 0x0000000a02007c0c */ /* 0x000fe2000bf06070 */
[----:B------:R-:W-:-:S05]  /*0080*/  IMAD.X R3, RZ, RZ, UR9, P1 ;  /* 0x00000009ff037e24 */ /* 0x000fca00088e06ff */
[----:B------:R-:W-:-:S13]  /*0090*/  ISETP.GE.AND.EX P0, PT, R3, UR11, PT, P0 ;  /* 0x0000000b03007c0c */ /* 0x000fda000bf06300 */
[----:B------:R-:W-:Y:S05]  /*00a0*/  @P0 EXIT ;  /* 0x000000000000094d */ /* 0x000fea0003800000 */
[----:B------:R-:W0:Y:S01]  /*00b0*/  LDC.64 R4, c[0x0][0x390] ;  /* 0x0000e400ff047b82 */ /* 0x000e220000000a00 */
[----:B------:R-:W0:Y:S02]  /*00c0*/  LDCU.64 UR4, c[0x0][0x358] ;  /* 0x00006b00ff0477ac */ /* 0x000e240008000a00 */
[----:B0-----:R-:W2:Y:S01]  /*00d0*/  LDG.E.U8 R13, desc[UR4][R4.64] ;  /* 0x00000004040d7981 */ /* 0x001ea2000c1e1100 */
[----:B------:R-:W-:-:S04]  /*00e0*/  IMAD.WIDE.U32 R6, R3, 0x10842109, RZ ;  /* 0x1084210903067825 */ /* 0x000fc800078e00ff */
[----:B------:R-:W-:-:S04]  /*00f0*/  IMAD.WIDE.U32 R8, P0, R2, -0x7bdef7be, R6 ;  /* 0x8421084202087825 */ /* 0x000fc80007800006 */
[C---:B------:R-:W-:Y:S01]  /*0100*/  IMAD.WIDE.U32 R6, R2.reuse, 0x10842109, RZ ;  /* 0x1084210902067825 */ /* 0x040fe200078e00ff */
[----:B------:R-:W-:-:S04]  /*0110*/  IADD3 R10, P1, PT, R2, R9, RZ ;  /* 0x00000009020a7210 */ /* 0x000fc80007f3e0ff */
[----:B------:R-:W-:Y:S02]  /*0120*/  IADD3.X R11, PT, PT, RZ, R3, RZ, P0, P1 ;  /* 0x00000003ff0b7210 */ /* 0x000fe400007e24ff */
[----:B------:R-:W-:-:S05]  /*0130*/  IADD3 RZ, P0, PT, R7, R8, RZ ;  /* 0x0000000807ff7210 */ /* 0x000fca0007f1e0ff */
[----:B------:R-:W-:-:S03]  /*0140*/  IMAD.WIDE.U32.X R6, R3, -0x7bdef7be, R10, P0 ;  /* 0x8421084203067825 */ /* 0x000fc600000e040a */
[----:B------:R-:W-:-:S04]  /*0150*/  IADD3 R15, P0, PT, -R2, R6, RZ ;  /* 0x00000006020f7210 */ /* 0x000fc80007f1e1ff */
[----:B------:R-:W-:Y:S01]  /*0160*/  IADD3 R0, P1, PT, R15, -0x10842109, RZ ;  /* 0xef7bdef70f007810 */ /* 0x000fe20007f3e0ff */
[----:B------:R-:W-:Y:S01]  /*0170*/  IMAD.X R6, R7, 0x1, ~R3, P0 ;  /* 0x0000000107067824 */ /* 0x000fe200000e0e03 */
[----:B------:R-:W-:-:S04]  /*0180*/  ISETP.LT.AND P0, PT, R3, RZ, PT ;  /* 0x000000ff0300720c */ /* 0x000fc80003f01270 */
[----:B------:R-:W-:Y:S02]  /*0190*/  IADD3.X R7, PT, PT, R6, 0x7bdef7bd, RZ, P1, !PT ;  /* 0x7bdef7bd06077810 */ /* 0x000fe40000ffe4ff */
[----:B------:R-:W-:Y:S02]  /*01a0*/  SEL R15, R0, R15, P0 ;  /* 0x0000000f000f7207 */ /* 0x000fe40000000000 */
[----:B------:R-:W-:-:S04]  /*01b0*/  SEL R6, R7, R6, P0 ;  /* 0x0000000607067207 */ /* 0x000fc80000000000 */
[----:B------:R-:W-:-:S04]  /*01c0*/  SHF.R.S64 R15, R15, 0x5, R6 ;  /* 0x000000050f0f7819 */ /* 0x000fc80000001006 */
[----:B------:R-:W-:-:S05]  /*01d0*/  LEA.HI R15, P2, R6, R15, RZ, 0x1 ;  /* 0x0000000f060f7211 */ /* 0x000fca00078508ff */
[----:B------:R-:W-:-:S06]  /*01e0*/  IMAD R0, R15, -0x3e, R2 ;  /* 0xffffffc20f007824 */ /* 0x000fcc00078e0202 */
[----:B------:R-:W2:Y:S02]  /*01f0*/  LDC.U8 R0, c[0x3][R0] ;  /* 0x00c0000000007b82 */ /* 0x000ea40000000000 */
[----:B--2---:R-:W-:-:S13]  /*0200*/  ISETP.NE.AND P1, PT, R0, R13, PT ;  /* 0x0000000d0000720c */ /* 0x004fda0003f25270 */
[----:B------:R-:W-:Y:S05]  /*0210*/  @P1 EXIT ;  /* 0x000000000000194d */ /* 0x000fea0003800000 */
[----:B------:R-:W2:Y:S01]  /*0220*/  LDG.E.U8 R13, desc[UR4][R4.64+0x1] ;  /* 0x00000104040d7981 */ /* 0x000ea2000c1e1100 */
[----:B------:R-:W-:-:S05]  /*0230*/  LEA.HI.X.SX32 R17, R6, RZ, 0x1b, P2 ;  /* 0x000000ff06117211 */ /* 0x000fca00010fdeff */
[----:B------:R-:W-:-:S04]  /*0240*/  IMAD.WIDE.U32 R6, R17, 0x10842109, RZ ;  /* 0x1084210911067825 */ /* 0x000fc800078e00ff */
[----:B------:R-:W-:-:S04]  /*0250*/  IMAD.WIDE.U32 R8, P1, R15, -0x7bdef7be, R6 ;  /* 0x842108420f087825 */ /* 0x000fc80007820006 */
[C---:B------:R-:W-:Y:S01]  /*0260*/  IMAD.WIDE.U32 R6, R15.reuse, 0x10842109, RZ ;  /* 0x108421090f067825 */ /* 0x040fe200078e00ff */
[----:B------:R-:W-:-:S04]  /*0270*/  IADD3 R10, P2, PT, R15, R9, RZ ;  /* 0x000000090f0a7210 */ /* 0x000fc80007f5e0ff */
[----:B------:R-:W-:Y:S02]  /*0280*/  IADD3.X R11, PT, PT, RZ, R17, RZ, P1, P2 ;  /* 0x00000011ff0b7210 */ /* 0x000fe40000fe44ff */
[----:B------:R-:W-:Y:S02]  /*0290*/  IADD3 RZ, P1, PT, R7, R8, RZ ;  /* 0x0000000807ff7210 */ /* 0x000fe40007f3e0ff */
[----:B------:R-:W-:-:S03]  /*02a0*/  ISETP.LT.AND P2, PT, R17, RZ, PT ;  /* 0x000000ff1100720c */ /* 0x000fc60003f41270 */
[----:B------:R-:W-:-:S03]  /*02b0*/  IMAD.WIDE.U32.X R6, R17, -0x7bdef7be, R10, P1 ;  /* 0x8421084211067825 */ /* 0x000fc600008e040a */
[----:B------:R-:W-:-:S05]  /*02c0*/  IADD3 R0, P1, PT, -R15, R6, RZ ;  /* 0x000000060f007210 */ /* 0x000fca0007f3e1ff */
[----:B------:R-:W-:Y:S01]  /*02d0*/  IMAD.X R7, R7, 0x1, ~R17, P1 ;  /* 0x0000000107077824 */ /* 0x000fe200008e0e11 */
[----:B------:R-:W-:-:S04]  /*02e0*/  IADD3 R9, P1, PT, R0, -0x10842109, RZ ;  /* 0xef7bdef700097810 */ /* 0x000fc80007f3e0ff */
[----:B------:R-:W-:Y:S02]  /*02f0*/  IADD3.X R6, PT, PT, R7, 0x7bdef7bd, RZ, P1, !PT ;  /* 0x7bdef7bd07067810 */ /* 0x000fe40000ffe4ff */
[----:B------:R-:W-:Y:S02]  /*0300*/  SEL R0, R9, R0, P2 ;  /* 0x0000000009007207 */ /* 0x000fe40001000000 */
[----:B------:R-:W-:-:S04]  /*0310*/  SEL R7, R6, R7, P2 ;  /* 0x0000000706077207 */ /* 0x000fc80001000000 */
[----:B------:R-:W-:-:S04]  /*0320*/  SHF.R.S64 R0, R0, 0x5, R7 ;  /* 0x0000000500007819 */ /* 0x000fc80000001007 */
[----:B------:R-:W-:-:S05]  /*0330*/  LEA.HI R0, R7, R0, RZ, 0x1 ;  /* 0x0000000007007211 */ /* 0x000fca00078f08ff */
[----:B------:R-:W-:-:S06]  /*0340*/  IMAD R0, R0, -0x3e, R15 ;  /* 0xffffffc200007824 */ /* 0x000fcc00078e020f */
[----:B------:R-:W2:Y:S02]  /*0350*/  LDC.U8 R0, c[0x3][R0] ;  /* 0x00c0000000007b82 */ /* 0x000ea40000000000 */
[----:B--2---:R-:W-:-:S13]  /*0360*/  ISETP.NE.AND P1, PT, R0, R13, PT ;  /* 0x0000000d0000720c */ /* 0x004fda0003f25270 */
[----:B------:R-:W-:Y:S05]  /*0370*/  @P1 EXIT ;  /* 0x000000000000194d */ /* 0x000fea0003800000 */
[----:B------:R-:W2:Y:S01]  /*0380*/  LDG.E.U8 R0, desc[UR4][R4.64+0x2] ;  /* 0x0000020404007981 */ /* 0x000ea2000c1e1100 */
[----:B------:R-:W-:-:S04]  /*0390*/  IMAD.WIDE.U32 R6, R3, -0x5ed5a4e5, RZ ;  /* 0xa12a5b1b03067825 */ /* 0x000fc800078e00ff */
[----:B------:R-:W-:-:S04]  /*03a0*/  IMAD.WIDE.U32 R8, P1, R2, 0x22190a63, R6 ;  /* 0x22190a6302087825 */ /* 0x000fc80007820006 */
[----:B------:R-:W-:-:S04]  /*03b0*/  IMAD.WIDE.U32 R6, R2, -0x5ed5a4e5, RZ ;  /* 0xa12a5b1b02067825 */ /* 0x000fc800078e00ff */
[----:B------:R-:W-:Y:S01]  /*03c0*/  IMAD.X R11, RZ, RZ, RZ, P1 ;  /* 0x000000ffff0b7224 */ /* 0x000fe200008e06ff */
[----:B------:R-:W-:Y:S01]  /*03d0*/  IADD3 RZ, P1, PT, R7, R8, RZ ;  /* 0x0000000807ff7210 */ /* 0x000fe20007f3e0ff */
[----:B------:R-:W-:-:S04]  /*03e0*/  IMAD.MOV.U32 R10, RZ, RZ, R9 ;  /* 0x000000ffff0a7224 */ /* 0x000fc800078e0009 */
[----:B------:R-:W-:-:S03]  /*03f0*/  IMAD.WIDE.U32.X R6, R3, 0x22190a63, R10, P1 ;  /* 0x22190a6303067825 */ /* 0x000fc600008e040a */
[----:B------:R-:W-:-:S04]  /*0400*/  IADD3 R13, P1, PT, R6, 0x5ed5a4e5, RZ ;  /* 0x5ed5a4e5060d7810 */ /* 0x000fc80007f3e0ff */
[----:B------:R-:W-:Y:S02]  /*0410*/  IADD3.X R9, PT, PT, R7, -0x22190a64, RZ, P1, !PT ;  /* 0xdde6f59c07097810 */ /* 0x000fe40000ffe4ff */
[----:B------:R-:W-:Y:S02]  /*0420*/  SEL R13, R13, R6, P0 ;  /* 0x000000060d0d7207 */ /* 0x000fe40000000000 */
[----:B------:R-:W-:-:S04]  /*0430*/  SEL R6, R9, R7, P0 ;  /* 0x0000000709067207 */ /* 0x000fc80000000000 */
[----:B------:R-:W-:-:S04]  /*0440*/  SHF.R.S64 R13, R13, 0x9, R6 ;  /* 0x000000090d0d7819 */ /* 0x000fc80000001006 */
[----:B------:R-:W-:-:S04]  /*0450*/  LEA.HI R13, P1, R6, R13, RZ, 0x1 ;  /* 0x0000000d060d7211 */ /* 0x000fc800078308ff */
        /* <DEDUP_REMOVED lines=17> */
[----:B------:R-:W-:-:S04]  /*0570*/  IMAD R6, R6, -0x3e, R13 ;  /* 0xffffffc206067824 */ /* 0x000fc800078e020d */
        /* <DEDUP_REMOVED lines=73> */
[----:B------:R0:W2:Y:S01]  /*0a10*/  LDG.E.U8 R4, desc[UR4][R4.64+0x5] ;  /* 0x0000050404047981 */ /* 0x0000a2000c1e1100 */
[----:B------:R-:W-:-:S04]  /*0a20*/  IMAD.WIDE.U32 R6, R3, 0x68cbac13, RZ ;  /* 0x68cbac1303067825 */ /* 0x000fc800078e00ff */
[----:B------:R-:W-:-:S04]  /*0a30*/  IMAD.WIDE.U32 R8, P1, R2, 0x2581544e, R6 ;  /* 0x2581544e02087825 */ /* 0x000fc80007820006 */
[----:B------:R-:W-:-:S04]  /*0a40*/  IMAD.WIDE.U32 R6, R2, 0x68cbac13, RZ ;  /* 0x68cbac1302067825 */ /* 0x000fc800078e00ff */
[----:B------:R-:W-:Y:S01]  /*0a50*/  IMAD.X R11, RZ, RZ, RZ, P1 ;  /* 0x000000ffff0b7224 */ /* 0x000fe200008e06ff */
[----:B------:R-:W-:Y:S01]  /*0a60*/  IADD3 RZ, P1, PT, R7, R8, RZ ;  /* 0x0000000807ff7210 */ /* 0x000fe20007f3e0ff */
[----:B------:R-:W-:-:S04]  /*0a70*/  IMAD.MOV.U32 R10, RZ, RZ, R9 ;  /* 0x000000ffff0a7224 */ /* 0x000fc800078e0009 */
[----:B------:R-:W-:-:S03]  /*0a80*/  IMAD.WIDE.U32.X R6, R3, 0x2581544e, R10, P1 ;  /* 0x2581544e03067825 */ /* 0x000fc600008e040a */
[----:B------:R-:W-:-:S04]  /*0a90*/  IADD3 R13, P1, PT, R6, -0x68cbac13, RZ ;  /* 0x973453ed060d7810 */ /* 0x000fc80007f3e0ff */
[----:B------:R-:W-:Y:S02]  /*0aa0*/  IADD3.X R9, PT, PT, R7, -0x2581544f, RZ, P1, !PT ;  /* 0xda7eabb107097810 */ /* 0x000fe40000ffe4ff */
[----:B------:R-:W-:Y:S02]  /*0ab0*/  SEL R13, R13, R6, P0 ;  /* 0x000000060d0d7207 */ /* 0x000fe40000000000 */
[----:B------:R-:W-:-:S04]  /*0ac0*/  SEL R6, R9, R7, P0 ;  /* 0x0000000709067207 */ /* 0x000fc80000000000 */
[----:B------:R-:W-:-:S04]  /*0ad0*/  SHF.R.S64 R13, R13, 0x1b, R6 ;  /* 0x0000001b0d0d7819 */ /* 0x000fc80000001006 */
[----:B------:R-:W-:-:S04]  /*0ae0*/  LEA.HI R13, P0, R6, R13, RZ, 0x1 ;  /* 0x0000000d060d7211 */ /* 0x000fc800078108ff */
[----:B0-----:R-:W-:-:S05]  /*0af0*/  LEA.HI.X.SX32 R5, R6, RZ, 0x5, P0 ;  /* 0x000000ff06057211 */ /* 0x001fca00000f2eff */
        /* <DEDUP_REMOVED lines=20> */
[----:B------:R-:W0:Y:S01]  /*0c40*/  LDC.64 R4, c[0x0][0x398] ;  /* 0x0000e600ff047b82 */ /* 0x000e220000000a00 */
[----:B------:R-:W-:-:S05]  /*0c50*/  IMAD.MOV.U32 R9, RZ, RZ, 0x1 ;  /* 0x00000001ff097424 */ /* 0x000fca00078e00ff */
[----:B0-----:R-:W2:Y:S02]  /*0c60*/  ATOMG.E.EXCH.STRONG.GPU PT, R0, desc[UR4][R4.64], R9 ;  /* 0x80000009040079a8 */ /* 0x001ea4000c1ef104 */
[----:B--2---:R-:W-:-:S13]  /*0c70*/  ISETP.NE.AND P0, PT, R0, RZ, PT ;  /* 0x000000ff0000720c */ /* 0x004fda0003f05270 */
[----:B------:R-:W-:Y:S05]  /*0c80*/  @P0 EXIT ;  /* 0x000000000000094d */ /* 0x000fea0003800000 */
[----:B------:R-:W0:Y:S01]  /*0c90*/  LDC.64 R6, c[0x0][0x3a0] ;  /* 0x0000e800ff067b82 */ /* 0x000e220000000a00 */
[----:B------:R-:W-:Y:S04]  /*0ca0*/  STG.E desc[UR4][R4.64], R9 ;  /* 0x0000000904007986 */ /* 0x000fe8000c101904 */
[----:B0-----:R-:W-:Y:S01]  /*0cb0*/  STG.E.64 desc[UR4][R6.64], R2 ;  /* 0x0000000206007986 */ /* 0x001fe2000c101b04 */
[----:B------:R-:W-:Y:S05]  /*0cc0*/  EXIT ;  /* 0x000000000000794d */ /* 0x000fea0003800000 */
.L_x_0:
[----:B------:R-:W-:-:S00]  /*0cd0*/  BRA `(.L_x_0) ;  /* 0xfffffffc00fc7947 */ /* 0x000fc0000383ffff */
[----:B------:R-:W-:-:S00]  /*0ce0*/  NOP ;  /* 0x0000000000007918 */ /* 0x000fc00000000000 */
        /* <DEDUP_REMOVED lines=9> */
.L_x_1:


//--------------------- .nv.shared.reserved.0     --------------------------
	.section	.nv.shared.reserved.0,"aw",@nobits
	.weak		__nv_reservedSMEM_offset_0_alias
	.size		__nv_reservedSMEM_offset_0_alias, 0, 64
	.other		__nv_reservedSMEM_offset_0_alias,@"STO_CUDA_RESERVED_SHARED STV_DEFAULT"
__nv_reservedSMEM_offset_0_alias:
	.zero		0
	.zero		64


//--------------------- .nv.constant0._Z13find_passwordxxPKcPiPx --------------------------
	.section	.nv.constant0._Z13find_passwordxxPKcPiPx,"a",@progbits
	.sectionflags	@""
	.align	4
.nv.constant0._Z13find_passwordxxPKcPiPx:
	.zero		936


//--------------------- SYMBOLS --------------------------

	.type		.nv.reservedSmem.offset0,@object
	.size		.nv.reservedSmem.offset0,0x4
